//
// Generated by NVIDIA NVVM Compiler
//
// Compiler Build ID: CL-36424714
// Cuda compilation tools, release 13.0, V13.0.88
// Based on NVVM 20.0.0
//

.version 9.0
.target sm_100
.address_size 64

	// .globl	timed_work_kernel
.extern .func  (.param .b32 func_retval0) vprintf
(
	.param .b64 vprintf_param_0,
	.param .b64 vprintf_param_1
)
;
.global .align 1 .b8 $str[28] = {84, 104, 105, 115, 32, 119, 105, 108, 108, 32, 110, 101, 118, 101, 114, 32, 98, 101, 32, 112, 114, 105, 110, 116, 101, 100, 10};

.visible .entry timed_work_kernel(
	.param .u32 timed_work_kernel_param_0
)
{
	.local .align 4 .b8 	__local_depot0[4];
	.reg .b64 	%SP;
	.reg .b64 	%SPL;
	.reg .pred 	%p<7>;
	.reg .b32 	%r<24>;
	.reg .b32 	%f<12>;
	.reg .b64 	%rd<5>;

	mov.u64 	%SPL, __local_depot0;
	ld.param.u32 	%r9, [timed_work_kernel_param_0];
	mov.u32 	%r10, %ctaid.x;
	mov.u32 	%r11, %ntid.x;
	mov.u32 	%r12, %tid.x;
	mad.lo.s32 	%r13, %r10, %r11, %r12;
	mul.hi.u32 	%r14, %r13, -858993459;
	shr.u32 	%r15, %r14, 2;
	mul.lo.s32 	%r16, %r15, 5;
	sub.s32 	%r17, %r13, %r16;
	mad.lo.s32 	%r1, %r9, %r17, %r9;
	add.u64 	%rd1, %SPL, 0;
	mov.b32 	%r18, 0;
	st.local.u32 	[%rd1], %r18;
	setp.lt.s32 	%p1, %r1, 1;
	@%p1 bra 	$L__BB0_7;
	and.b32  	%r2, %r1, 3;
	setp.lt.u32 	%p2, %r1, 4;
	@%p2 bra 	$L__BB0_4;
	and.b32  	%r19, %r1, 2147483644;
	neg.s32 	%r22, %r19;
$L__BB0_3:
	ld.local.f32 	%f1, [%rd1];
	add.f32 	%f2, %f1, 0f3F800000;
	st.local.f32 	[%rd1], %f2;
	ld.local.f32 	%f3, [%rd1];
	add.f32 	%f4, %f3, 0f3F800000;
	st.local.f32 	[%rd1], %f4;
	ld.local.f32 	%f5, [%rd1];
	add.f32 	%f6, %f5, 0f3F800000;
	st.local.f32 	[%rd1], %f6;
	ld.local.f32 	%f7, [%rd1];
	add.f32 	%f8, %f7, 0f3F800000;
	st.local.f32 	[%rd1], %f8;
	add.s32 	%r22, %r22, 4;
	setp.ne.s32 	%p3, %r22, 0;
	@%p3 bra 	$L__BB0_3;
$L__BB0_4:
	setp.eq.s32 	%p4, %r2, 0;
	@%p4 bra 	$L__BB0_7;
	neg.s32 	%r23, %r2;
$L__BB0_6:
	.pragma "nounroll";
	ld.local.f32 	%f9, [%rd1];
	add.f32 	%f10, %f9, 0f3F800000;
	st.local.f32 	[%rd1], %f10;
	add.s32 	%r23, %r23, 1;
	setp.ne.s32 	%p5, %r23, 0;
	@%p5 bra 	$L__BB0_6;
$L__BB0_7:
	ld.local.f32 	%f11, [%rd1];
	setp.neu.f32 	%p6, %f11, 0fBF800000;
	@%p6 bra 	$L__BB0_9;
	mov.u64 	%rd3, $str;
	cvta.global.u64 	%rd4, %rd3;
	{ // callseq 0, 0
	.param .b64 param0;
	st.param.b64 	[param0], %rd4;
	.param .b64 param1;
	st.param.b64 	[param1], 0;
	.param .b32 retval0;
	call.uni (retval0), 
	vprintf, 
	(
	param0, 
	param1
	);
	ld.param.b32 	%r20, [retval0];
	} // callseq 0
$L__BB0_9:
	ret;

}


// ===== COMPILED SASS (sm_100) =====

	.target	sm_100

	.elftype	@"ET_EXEC"


//--------------------- .note.nv.tkinfo           --------------------------
	.section	.note.nv.tkinfo,"",@"SHT_NOTE"
	.sectionflags	@"SHF_NOTE_NV_TKINFO"
	.tkinfo
        /*0018*/ 	.word	0x00000002
        /*0030*/ 	.string	""
        /*0030*/ 	.string	"ptxas"
        /*0030*/ 	.string	"Cuda compilation tools, release 13.0, V13.0.88"
        /*0030*/ 	.string	"Build cuda_13.0.r13.0/compiler.36424714_0"
        /*0030*/ 	.string	"-arch sm_100 -m 64 "



//--------------------- .note.nv.cuinfo           --------------------------
	.section	.note.nv.cuinfo,"",@"SHT_NOTE"
	.sectionflags	@"SHF_NOTE_NV_CUINFO"
        /*0018*/ 	.short	0x0002
        /*001a*/ 	.short	0x0064
        /*001c*/ 	.short	0x0082
	.zero		2


//--------------------- .nv.info                  --------------------------
	.section	.nv.info,"",@"SHT_CUDA_INFO"
	.align	4


	//----- nvinfo : EIATTR_REGCOUNT
	.align		4
        /*0000*/ 	.byte	0x04, 0x2f
        /*0002*/ 	.short	(.L_2 - .L_1)
	.align		4
.L_1:
        /*0004*/ 	.word	index@(timed_work_kernel)
        /*0008*/ 	.word	0x00000018


	//----- nvinfo : EIATTR_FRAME_SIZE
	.align		4
.L_2:
        /*000c*/ 	.byte	0x04, 0x11
        /*000e*/ 	.short	(.L_4 - .L_3)
	.align		4
.L_3:
        /*0010*/ 	.word	index@(timed_work_kernel)
        /*0014*/ 	.word	0x00000000


	//----- nvinfo : EIATTR_MIN_STACK_SIZE
	.align		4
.L_4:
        /*0018*/ 	.byte	0x04, 0x12
        /*001a*/ 	.short	(.L_6 - .L_5)
	.align		4
.L_5:
        /*001c*/ 	.word	index@(timed_work_kernel)
        /*0020*/ 	.word	0x00000000
.L_6:


//--------------------- .nv.compat                --------------------------
	.section	.nv.compat,"",@"SHT_CUDA_COMPAT_INFO"
	.align	4
        /*0000*/ 	.byte	0x02, 0x09, 0x00, 0x00, 0x02, 0x02, 0x01, 0x00, 0x02, 0x05, 0x05, 0x00, 0x03, 0x07, 0x01, 0x01
        /*0010*/ 	.byte	0x02, 0x03, 0x00, 0x00, 0x02, 0x06, 0x01, 0x00, 0x04, 0x0b, 0x08, 0x00, 0x01, 0x00, 0x00, 0x00
        /*0020*/ 	.byte	0x00, 0x00, 0x00, 0x00


//--------------------- .nv.info.timed_work_kernel --------------------------
	.section	.nv.info.timed_work_kernel,"",@"SHT_CUDA_INFO"
	.sectionflags	@""
	.align	4


	//----- nvinfo : EIATTR_CUDA_API_VERSION
	.align		4
        /*0000*/ 	.byte	0x04, 0x37
        /*0002*/ 	.short	(.L_8 - .L_7)
.L_7:
        /*0004*/ 	.word	0x00000082


	//----- nvinfo : EIATTR_KPARAM_INFO
	.align		4
.L_8:
        /*0008*/ 	.byte	0x04, 0x17
        /*000a*/ 	.short	(.L_10 - .L_9)
.L_9:
        /*000c*/ 	.word	0x00000000
        /*0010*/ 	.short	0x0000
        /*0012*/ 	.short	0x0000
        /*0014*/ 	.byte	0x00, 0xf0, 0x11, 0x00


	//----- nvinfo : EIATTR_SPARSE_MMA_MASK
	.align		4
.L_10:
        /*0018*/ 	.byte	0x03, 0x50
        /*001a*/ 	.short	0x0000


	//----- nvinfo : EIATTR_MAXREG_COUNT
	.align		4
        /*001c*/ 	.byte	0x03, 0x1b
        /*001e*/ 	.short	0x00ff


	//----- nvinfo : EIATTR_EXTERNS
	.align		4
        /*0020*/ 	.byte	0x04, 0x0f
        /*0022*/ 	.short	(.L_12 - .L_11)


	//   ....[0]....
	.align		4
.L_11:
        /*0024*/ 	.word	index@(vprintf)


	//----- nvinfo : EIATTR_MERCURY_ISA_VERSION
	.align		4
.L_12:
        /*0028*/ 	.byte	0x03, 0x5f
        /*002a*/ 	.short	0x0101


	//----- nvinfo : EIATTR_VRC_CTA_INIT_COUNT
	.align		4
        /*002c*/ 	.byte	0x02, 0x4a
	.zero		1
	.zero		1


	//----- nvinfo : EIATTR_SYSCALL_OFFSETS
	.align		4
        /*0030*/ 	.byte	0x04, 0x46
        /*0032*/ 	.short	(.L_14 - .L_13)


	//   ....[0]....
.L_13:
        /*0034*/ 	.word	0x000002d0


	//----- nvinfo : EIATTR_EXIT_INSTR_OFFSETS
	.align		4
.L_14:
        /*0038*/ 	.byte	0x04, 0x1c
        /*003a*/ 	.short	(.L_16 - .L_15)


	//   ....[0]....
.L_15:
        /*003c*/ 	.word	0x00000250


	//   ....[1]....
        /*0040*/ 	.word	0x000002e0


	//----- nvinfo : EIATTR_CRS_STACK_SIZE
	.align		4
.L_16:
        /*0044*/ 	.byte	0x04, 0x1e
        /*0046*/ 	.short	(.L_18 - .L_17)
.L_17:
        /*0048*/ 	.word	0x00000000


	//----- nvinfo : EIATTR_CBANK_PARAM_SIZE
	.align		4
.L_18:
        /*004c*/ 	.byte	0x03, 0x19
        /*004e*/ 	.short	0x0004


	//----- nvinfo : EIATTR_PARAM_CBANK
	.align		4
        /*0050*/ 	.byte	0x04, 0x0a
        /*0052*/ 	.short	(.L_20 - .L_19)
	.align		4
.L_19:
        /*0054*/ 	.word	index@(.nv.constant0.timed_work_kernel)
        /*0058*/ 	.short	0x0380
        /*005a*/ 	.short	0x0004


	//----- nvinfo : EIATTR_SW_WAR
	.align		4
.L_20:
        /*005c*/ 	.byte	0x04, 0x36
        /*005e*/ 	.short	(.L_22 - .L_21)
.L_21:
        /*0060*/ 	.word	0x00000008
.L_22:


//--------------------- .nv.callgraph             --------------------------
	.section	.nv.callgraph,"",@"SHT_CUDA_CALLGRAPH"
	.align	4
	.sectionentsize	8
	.align		4
        /*0000*/ 	.word	0x00000000
	.align		4
        /*0004*/ 	.word	0xffffffff
	.align		4
        /*0008*/ 	.word	index@(timed_work_kernel)
	.align		4
        /*000c*/ 	.word	index@(vprintf)
	.align		4
        /*0010*/ 	.word	0x00000000
	.align		4
        /*0014*/ 	.word	0xfffffffe
	.align		4
        /*0018*/ 	.word	0x00000000
	.align		4
        /*001c*/ 	.word	0xfffffffd
	.align		4
        /*0020*/ 	.word	0x00000000
	.align		4
        /*0024*/ 	.word	0xfffffffc


//--------------------- .nv.constant4             --------------------------
	.section	.nv.constant4,"a",@progbits
	.align	8
	.align		8
.nv.constant4:
        /*0000*/ 	.dword	vprintf
	.align		8
        /*0008*/ 	.dword	$str


//--------------------- .text.timed_work_kernel   --------------------------
	.section	.text.timed_work_kernel,"ax",@progbits
	.align	128
        .global         timed_work_kernel
        .type           timed_work_kernel,@function
        .size           timed_work_kernel,(.L_x_8 - timed_work_kernel)
        .other          timed_work_kernel,@"STO_CUDA_ENTRY STV_DEFAULT"
timed_work_kernel:
.text.timed_work_kernel:
[----:B------:R-:W0:Y:S01]  /*0000*/  LDC R1, c[0x0][0x37c] ;  /* 0x0000df00ff017b82 */ /* 0x000e220000000800 */
[----:B------:R-:W1:Y:S07]  /*0010*/  S2R R3, SR_TID.X ;  /* 0x0000000000037919 */ /* 0x000e6e0000002100 */
[----:B------:R-:W1:Y:S01]  /*0020*/  S2UR UR4, SR_CTAID.X ;  /* 0x00000000000479c3 */ /* 0x000e620000002500 */
[----:B------:R-:W-:Y:S07]  /*0030*/  BSSY.RECONVERGENT B0, `(.L_x_0) ;  /* 0x0000020000007945 */ /* 0x000fee0003800200 */
[----:B------:R-:W1:Y:S08]  /*0040*/  LDC R0, c[0x0][0x360] ;  /* 0x0000d800ff007b82 */ /* 0x000e700000000800 */
[----:B------:R-:W2:Y:S01]  /*0050*/  LDC R4, c[0x0][0x380] ;  /* 0x0000e000ff047b82 */ /* 0x000ea20000000800 */
[----:B-1----:R-:W-:-:S04]  /*0060*/  IMAD R0, R0, UR4, R3 ;  /* 0x0000000400007c24 */ /* 0x002fc8000f8e0203 */
[----:B------:R-:W-:-:S05]  /*0070*/  IMAD.HI.U32 R2, R0, -0x33333333, RZ ;  /* 0xcccccccd00027827 */ /* 0x000fca00078e00ff */
[----:B------:R-:W-:Y:S01]  /*0080*/  SHF.R.U32.HI R3, RZ, 0x2, R2 ;  /* 0x00000002ff037819 */ /* 0x000fe20000011602 */
[----:B------:R-:W-:-:S04]  /*0090*/  IMAD.MOV.U32 R2, RZ, RZ, RZ ;  /* 0x000000ffff027224 */ /* 0x000fc800078e00ff */
[----:B------:R-:W-:-:S04]  /*00a0*/  IMAD R3, R3, -0x5, R0 ;  /* 0xfffffffb03037824 */ /* 0x000fc800078e0200 */
[----:B--2---:R-:W-:-:S05]  /*00b0*/  IMAD R3, R3, R4, R4 ;  /* 0x0000000403037224 */ /* 0x004fca00078e0204 */
[----:B------:R-:W-:-:S13]  /*00c0*/  ISETP.GE.AND P0, PT, R3, 0x1, PT ;  /* 0x000000010300780c */ /* 0x000fda0003f06270 */
[----:B0-----:R-:W-:Y:S05]  /*00d0*/  @!P0 BRA `(.L_x_1) ;  /* 0x0000000000548947 */ /* 0x001fea0003800000 */
[C---:B------:R-:W-:Y:S01]  /*00e0*/  ISETP.GE.U32.AND P1, PT, R3.reuse, 0x4, PT ;  /* 0x000000040300780c */ /* 0x040fe20003f26070 */
[----:B------:R-:W-:Y:S01]  /*00f0*/  BSSY.RECONVERGENT B1, `(.L_x_2) ;  /* 0x000000d000017945 */ /* 0x000fe20003800200 */
[----:B------:R-:W-:-:S04]  /*0100*/  LOP3.LUT R0, R3, 0x3, RZ, 0xc0, !PT ;  /* 0x0000000303007812 */ /* 0x000fc800078ec0ff */
[----:B------:R-:W-:-:S07]  /*0110*/  ISETP.NE.AND P0, PT, R0, RZ, PT ;  /* 0x000000ff0000720c */ /* 0x000fce0003f05270 */
[----:B------:R-:W-:Y:S06]  /*0120*/  @!P1 BRA `(.L_x_3) ;  /* 0x0000000000249947 */ /* 0x000fec0003800000 */
[----:B------:R-:W-:-:S05]  /*0130*/  LOP3.LUT R3, R3, 0x7ffffffc, RZ, 0xc0, !PT ;  /* 0x7ffffffc03037812 */ /* 0x000fca00078ec0ff */
[----:B------:R-:W-:-:S07]  /*0140*/  IMAD.MOV R3, RZ, RZ, -R3 ;  /* 0x000000ffff037224 */ /* 0x000fce00078e0a03 */
.L_x_4:
[----:B------:R-:W-:Y:S01]  /*0150*/  IADD3 R3, PT, PT, R3, 0x4, RZ ;  /* 0x0000000403037810 */ /* 0x000fe20007ffe0ff */
[----:B------:R-:W-:-:S03]  /*0160*/  FADD R2, R2, 1 ;  /* 0x3f80000002027421 */ /* 0x000fc60000000000 */
[----:B------:R-:W-:Y:S01]  /*0170*/  ISETP.NE.AND P1, PT, R3, RZ, PT ;  /* 0x000000ff0300720c */ /* 0x000fe20003f25270 */
[----:B------:R-:W-:-:S04]  /*0180*/  FADD R2, R2, 1 ;  /* 0x3f80000002027421 */ /* 0x000fc80000000000 */
[----:B------:R-:W-:-:S04]  /*0190*/  FADD R2, R2, 1 ;  /* 0x3f80000002027421 */ /* 0x000fc80000000000 */
[----:B------:R-:W-:-:S04]  /*01a0*/  FADD R2, R2, 1 ;  /* 0x3f80000002027421 */ /* 0x000fc80000000000 */
[----:B------:R-:W-:Y:S05]  /*01b0*/  @P1 BRA `(.L_x_4) ;  /* 0xfffffffc00e41947 */ /* 0x000fea000383ffff */
.L_x_3:
[----:B------:R-:W-:Y:S05]  /*01c0*/  BSYNC.RECONVERGENT B1 ;  /* 0x0000000000017941 */ /* 0x000fea0003800200 */
.L_x_2:
[----:B------:R-:W-:Y:S05]  /*01d0*/  @!P0 BRA `(.L_x_1) ;  /* 0x0000000000148947 */ /* 0x000fea0003800000 */
[----:B------:R-:W-:-:S07]  /*01e0*/  IMAD.MOV R0, RZ, RZ, -R0 ;  /* 0x000000ffff007224 */ /* 0x000fce00078e0a00 */
.L_x_5:
[----:B------:R-:W-:Y:S01]  /*01f0*/  IADD3 R0, PT, PT, R0, 0x1, RZ ;  /* 0x0000000100007810 */ /* 0x000fe20007ffe0ff */
[----:B------:R-:W-:-:S03]  /*0200*/  FADD R2, R2, 1 ;  /* 0x3f80000002027421 */ /* 0x000fc60000000000 */
[----:B------:R-:W-:-:S13]  /*0210*/  ISETP.NE.AND P0, PT, R0, RZ, PT ;  /* 0x000000ff0000720c */ /* 0x000fda0003f05270 */
[----:B------:R-:W-:Y:S05]  /*0220*/  @P0 BRA `(.L_x_5) ;  /* 0xfffffffc00f00947 */ /* 0x000fea000383ffff */
.L_x_1:
[----:B------:R-:W-:Y:S05]  /*0230*/  BSYNC.RECONVERGENT B0 ;  /* 0x0000000000007941 */ /* 0x000fea0003800200 */
.L_x_0:
[----:B------:R-:W-:-:S13]  /*0240*/  FSETP.NEU.AND P0, PT, R2, -1, PT ;  /* 0xbf8000000200780b */ /* 0x000fda0003f0d000 */
[----:B------:R-:W-:Y:S05]  /*0250*/  @P0 EXIT ;  /* 0x000000000000094d */ /* 0x000fea0003800000 */
[----:B------:R-:W-:Y:S01]  /*0260*/  MOV R0, 0x0 ;  /* 0x0000000000007802 */ /* 0x000fe20000000f00 */
[----:B------:R-:W0:Y:S01]  /*0270*/  LDCU.64 UR4, c[0x4][0x8] ;  /* 0x01000100ff0477ac */ /* 0x000e220008000a00 */
[----:B------:R-:W-:Y:S02]  /*0280*/  CS2R R6, SRZ ;  /* 0x0000000000067805 */ /* 0x000fe4000001ff00 */
[----:B------:R1:W2:Y:S01]  /*0290*/  LDC.64 R2, c[0x4][R0] ;  /* 0x0100000000027b82 */ /* 0x0002a20000000a00 */
[----:B0-----:R-:W-:Y:S01]  /*02a0*/  IMAD.U32 R4, RZ, RZ, UR4 ;  /* 0x00000004ff047e24 */ /* 0x001fe2000f8e00ff */
[----:B-1----:R-:W-:-:S07]  /*02b0*/  MOV R5, UR5 ;  /* 0x0000000500057c02 */ /* 0x002fce0008000f00 */
[----:B------:R-:W-:-:S07]  /*02c0*/  LEPC R20, `(.L_x_6) ;  /* 0x000000001014794e */ /* 0x000fce0000000000 */
[----:B--2---:R-:W-:Y:S05]  /*02d0*/  CALL.ABS.NOINC R2 ;  /* 0x0000000002007343 */ /* 0x004fea0003c00000 */
.L_x_6:
[----:B------:R-:W-:Y:S05]  /*02e0*/  EXIT ;  /* 0x000000000000794d */ /* 0x000fea0003800000 */
.L_x_7:
[----:B------:R-:W-:-:S00]  /*02f0*/  BRA `(.L_x_7) ;  /* 0xfffffffc00fc7947 */ /* 0x000fc0000383ffff */
[----:B------:R-:W-:-:S00]  /*0300*/  NOP ;  /* 0x0000000000007918 */ /* 0x000fc00000000000 */
[----:B------:R-:W-:-:S00]  /*0310*/  NOP ;  /* 0x0000000000007918 */ /* 0x000fc00000000000 */
[----:B------:R-:W-:-:S00]  /*0320*/  NOP ;  /* 0x0000000000007918 */ /* 0x000fc00000000000 */
[----:B------:R-:W-:-:S00]  /*0330*/  NOP ;  /* 0x0000000000007918 */ /* 0x000fc00000000000 */
[----:B------:R-:W-:-:S00]  /*0340*/  NOP ;  /* 0x0000000000007918 */ /* 0x000fc00000000000 */
[----:B------:R-:W-:-:S00]  /*0350*/  NOP ;  /* 0x0000000000007918 */ /* 0x000fc00000000000 */
[----:B------:R-:W-:-:S00]  /*0360*/  NOP ;  /* 0x0000000000007918 */ /* 0x000fc00000000000 */
[----:B------:R-:W-:-:S00]  /*0370*/  NOP ;  /* 0x0000000000007918 */ /* 0x000fc00000000000 */
.L_x_8:


//--------------------- .nv.global.init           --------------------------
	.section	.nv.global.init,"aw",@progbits
.nv.global.init:
	.type		$str,@object
	.size		$str,(.L_0 - $str)
$str:
        /*0000*/ 	.byte	0x54, 0x68, 0x69, 0x73, 0x20, 0x77, 0x69, 0x6c, 0x6c, 0x20, 0x6e, 0x65, 0x76, 0x65, 0x72, 0x20
        /*0010*/ 	.byte	0x62, 0x65, 0x20, 0x70, 0x72, 0x69, 0x6e, 0x74, 0x65, 0x64, 0x0a, 0x00
.L_0:


//--------------------- .nv.shared.reserved.0     --------------------------
	.section	.nv.shared.reserved.0,"aw",@nobits
	.weak		__nv_reservedSMEM_offset_0_alias
	.size		__nv_reservedSMEM_offset_0_alias, 0, 64
	.other		__nv_reservedSMEM_offset_0_alias,@"STO_CUDA_RESERVED_SHARED STV_DEFAULT"
__nv_reservedSMEM_offset_0_alias:
	.zero		0
	.zero		64


//--------------------- .nv.constant0.timed_work_kernel --------------------------
	.section	.nv.constant0.timed_work_kernel,"a",@progbits
	.sectionflags	@""
	.align	4
.nv.constant0.timed_work_kernel:
	.zero		900


//--------------------- SYMBOLS --------------------------

	.type		.nv.reservedSmem.offset0,@object
	.size		.nv.reservedSmem.offset0,0x4
	.type		vprintf,@function
